//
// Generated by NVIDIA NVVM Compiler
//
// Compiler Build ID: CL-36424714
// Cuda compilation tools, release 13.0, V13.0.88
// Based on NVVM 20.0.0
//

.version 9.0
.target sm_100
.address_size 64

	// .globl	_Z11replaceRowsPii
.func  (.param .b64 func_retval0) __internal_accurate_pow
(
	.param .b64 __internal_accurate_pow_param_0,
	.param .b64 __internal_accurate_pow_param_1
)
;

.visible .entry _Z11replaceRowsPii(
	.param .u64 .ptr .align 1 _Z11replaceRowsPii_param_0,
	.param .u32 _Z11replaceRowsPii_param_1
)
{
	.reg .pred 	%p<19>;
	.reg .b32 	%r<37>;
	.reg .b64 	%rd<7>;
	.reg .b64 	%fd<42>;

	ld.param.u64 	%rd1, [_Z11replaceRowsPii_param_0];
	ld.param.u32 	%r2, [_Z11replaceRowsPii_param_1];
	mov.u32 	%r3, %ctaid.y;
	mov.u32 	%r4, %ntid.y;
	mov.u32 	%r5, %tid.y;
	mad.lo.s32 	%r1, %r3, %r4, %r5;
	setp.ge.s32 	%p1, %r1, %r2;
	setp.eq.s32 	%p2, %r1, 0;
	or.pred  	%p3, %p2, %p1;
	@%p3 bra 	$L__BB0_2;
	cvta.to.global.u64 	%rd2, %rd1;
	shl.b32 	%r6, %r1, 2;
	add.s32 	%r7, %r1, 1;
	cvt.rn.f64.u32 	%fd1, %r7;
	{
	.reg .b32 %temp; 
	mov.b64 	{%temp, %r8}, %fd1;
	}
	shr.u32 	%r9, %r8, 20;
	and.b32  	%r10, %r9, 2047;
	add.s32 	%r11, %r10, -1012;
	mov.b64 	%rd3, %fd1;
	shl.b64 	%rd4, %rd3, %r11;
	setp.eq.s64 	%p4, %rd4, -9223372036854775808;
	setp.lt.s32 	%p6, %r8, 0;
	mul.wide.u32 	%rd5, %r6, 4;
	add.s64 	%rd6, %rd2, %rd5;
	ld.global.u32 	%r12, [%rd6];
	cvt.rn.f64.s32 	%fd2, %r12;
	{
	.reg .b32 %temp; 
	mov.b64 	{%temp, %r13}, %fd2;
	}
	abs.f64 	%fd3, %fd2;
	{ // callseq 0, 0
	.param .b64 param0;
	st.param.f64 	[param0], %fd3;
	.param .b64 param1;
	st.param.f64 	[param1], %fd1;
	.param .b64 retval0;
	call.uni (retval0), 
	__internal_accurate_pow, 
	(
	param0, 
	param1
	);
	ld.param.f64 	%fd4, [retval0];
	} // callseq 0
	setp.lt.s32 	%p7, %r13, 0;
	neg.f64 	%fd6, %fd4;
	selp.f64 	%fd7, %fd6, %fd4, %p4;
	selp.f64 	%fd8, %fd7, %fd4, %p7;
	setp.eq.s32 	%p8, %r12, 0;
	selp.b32 	%r14, %r13, 0, %p4;
	or.b32  	%r15, %r14, 2146435072;
	selp.b32 	%r16, %r15, %r14, %p6;
	mov.b32 	%r17, 0;
	mov.b64 	%fd9, {%r17, %r16};
	selp.f64 	%fd10, %fd9, %fd8, %p8;
	setp.eq.s32 	%p9, %r12, 1;
	selp.f64 	%fd11, 0d3FF0000000000000, %fd10, %p9;
	cvt.rzi.s32.f64 	%r18, %fd11;
	st.global.u32 	[%rd6], %r18;
	ld.global.u32 	%r19, [%rd6+4];
	cvt.rn.f64.s32 	%fd12, %r19;
	{
	.reg .b32 %temp; 
	mov.b64 	{%temp, %r20}, %fd12;
	}
	abs.f64 	%fd13, %fd12;
	{ // callseq 1, 0
	.param .b64 param0;
	st.param.f64 	[param0], %fd13;
	.param .b64 param1;
	st.param.f64 	[param1], %fd1;
	.param .b64 retval0;
	call.uni (retval0), 
	__internal_accurate_pow, 
	(
	param0, 
	param1
	);
	ld.param.f64 	%fd14, [retval0];
	} // callseq 1
	setp.lt.s32 	%p10, %r20, 0;
	neg.f64 	%fd16, %fd14;
	selp.f64 	%fd17, %fd16, %fd14, %p4;
	selp.f64 	%fd18, %fd17, %fd14, %p10;
	setp.eq.s32 	%p11, %r19, 0;
	selp.b32 	%r21, %r20, 0, %p4;
	or.b32  	%r22, %r21, 2146435072;
	selp.b32 	%r23, %r22, %r21, %p6;
	mov.b64 	%fd19, {%r17, %r23};
	selp.f64 	%fd20, %fd19, %fd18, %p11;
	setp.eq.s32 	%p12, %r19, 1;
	selp.f64 	%fd21, 0d3FF0000000000000, %fd20, %p12;
	cvt.rzi.s32.f64 	%r24, %fd21;
	st.global.u32 	[%rd6+4], %r24;
	ld.global.u32 	%r25, [%rd6+8];
	cvt.rn.f64.s32 	%fd22, %r25;
	{
	.reg .b32 %temp; 
	mov.b64 	{%temp, %r26}, %fd22;
	}
	abs.f64 	%fd23, %fd22;
	{ // callseq 2, 0
	.param .b64 param0;
	st.param.f64 	[param0], %fd23;
	.param .b64 param1;
	st.param.f64 	[param1], %fd1;
	.param .b64 retval0;
	call.uni (retval0), 
	__internal_accurate_pow, 
	(
	param0, 
	param1
	);
	ld.param.f64 	%fd24, [retval0];
	} // callseq 2
	setp.lt.s32 	%p13, %r26, 0;
	neg.f64 	%fd26, %fd24;
	selp.f64 	%fd27, %fd26, %fd24, %p4;
	selp.f64 	%fd28, %fd27, %fd24, %p13;
	setp.eq.s32 	%p14, %r25, 0;
	selp.b32 	%r27, %r26, 0, %p4;
	or.b32  	%r28, %r27, 2146435072;
	selp.b32 	%r29, %r28, %r27, %p6;
	mov.b64 	%fd29, {%r17, %r29};
	selp.f64 	%fd30, %fd29, %fd28, %p14;
	setp.eq.s32 	%p15, %r25, 1;
	selp.f64 	%fd31, 0d3FF0000000000000, %fd30, %p15;
	cvt.rzi.s32.f64 	%r30, %fd31;
	st.global.u32 	[%rd6+8], %r30;
	ld.global.u32 	%r31, [%rd6+12];
	cvt.rn.f64.s32 	%fd32, %r31;
	{
	.reg .b32 %temp; 
	mov.b64 	{%temp, %r32}, %fd32;
	}
	abs.f64 	%fd33, %fd32;
	{ // callseq 3, 0
	.param .b64 param0;
	st.param.f64 	[param0], %fd33;
	.param .b64 param1;
	st.param.f64 	[param1], %fd1;
	.param .b64 retval0;
	call.uni (retval0), 
	__internal_accurate_pow, 
	(
	param0, 
	param1
	);
	ld.param.f64 	%fd34, [retval0];
	} // callseq 3
	setp.lt.s32 	%p16, %r32, 0;
	neg.f64 	%fd36, %fd34;
	selp.f64 	%fd37, %fd36, %fd34, %p4;
	selp.f64 	%fd38, %fd37, %fd34, %p16;
	setp.eq.s32 	%p17, %r31, 0;
	selp.b32 	%r33, %r32, 0, %p4;
	or.b32  	%r34, %r33, 2146435072;
	selp.b32 	%r35, %r34, %r33, %p6;
	mov.b64 	%fd39, {%r17, %r35};
	selp.f64 	%fd40, %fd39, %fd38, %p17;
	setp.eq.s32 	%p18, %r31, 1;
	selp.f64 	%fd41, 0d3FF0000000000000, %fd40, %p18;
	cvt.rzi.s32.f64 	%r36, %fd41;
	st.global.u32 	[%rd6+12], %r36;
$L__BB0_2:
	ret;

}
.func  (.param .b64 func_retval0) __internal_accurate_pow(
	.param .b64 __internal_accurate_pow_param_0,
	.param .b64 __internal_accurate_pow_param_1
)
{
	.reg .pred 	%p<8>;
	.reg .b32 	%r<49>;
	.reg .b32 	%f<3>;
	.reg .b64 	%fd<109>;

	ld.param.f64 	%fd10, [__internal_accurate_pow_param_0];
	ld.param.f64 	%fd11, [__internal_accurate_pow_param_1];
	{
	.reg .b32 %temp; 
	mov.b64 	{%temp, %r46}, %fd10;
	}
	{
	.reg .b32 %temp; 
	mov.b64 	{%r45, %temp}, %fd10;
	}
	shr.u32 	%r47, %r46, 20;
	setp.gt.u32 	%p1, %r46, 1048575;
	@%p1 bra 	$L__BB1_2;
	mul.f64 	%fd12, %fd10, 0d4350000000000000;
	{
	.reg .b32 %temp; 
	mov.b64 	{%temp, %r46}, %fd12;
	}
	{
	.reg .b32 %temp; 
	mov.b64 	{%r45, %temp}, %fd12;
	}
	shr.u32 	%r16, %r46, 20;
	add.s32 	%r47, %r16, -54;
$L__BB1_2:
	add.s32 	%r48, %r47, -1023;
	and.b32  	%r17, %r46, -2146435073;
	or.b32  	%r18, %r17, 1072693248;
	mov.b64 	%fd107, {%r45, %r18};
	setp.lt.u32 	%p2, %r18, 1073127583;
	@%p2 bra 	$L__BB1_4;
	{
	.reg .b32 %temp; 
	mov.b64 	{%r19, %temp}, %fd107;
	}
	{
	.reg .b32 %temp; 
	mov.b64 	{%temp, %r20}, %fd107;
	}
	add.s32 	%r21, %r20, -1048576;
	mov.b64 	%fd107, {%r19, %r21};
	add.s32 	%r48, %r47, -1022;
$L__BB1_4:
	add.f64 	%fd13, %fd107, 0dBFF0000000000000;
	add.f64 	%fd14, %fd107, 0d3FF0000000000000;
	rcp.approx.ftz.f64 	%fd15, %fd14;
	neg.f64 	%fd16, %fd14;
	fma.rn.f64 	%fd17, %fd16, %fd15, 0d3FF0000000000000;
	fma.rn.f64 	%fd18, %fd17, %fd17, %fd17;
	fma.rn.f64 	%fd19, %fd18, %fd15, %fd15;
	mul.f64 	%fd20, %fd13, %fd19;
	fma.rn.f64 	%fd21, %fd13, %fd19, %fd20;
	mul.f64 	%fd22, %fd21, %fd21;
	fma.rn.f64 	%fd23, %fd22, 0d3EB0F5FF7D2CAFE2, 0d3ED0F5D241AD3B5A;
	fma.rn.f64 	%fd24, %fd23, %fd22, 0d3EF3B20A75488A3F;
	fma.rn.f64 	%fd25, %fd24, %fd22, 0d3F1745CDE4FAECD5;
	fma.rn.f64 	%fd26, %fd25, %fd22, 0d3F3C71C7258A578B;
	fma.rn.f64 	%fd27, %fd26, %fd22, 0d3F6249249242B910;
	fma.rn.f64 	%fd28, %fd27, %fd22, 0d3F89999999999DFB;
	sub.f64 	%fd29, %fd13, %fd21;
	add.f64 	%fd30, %fd29, %fd29;
	neg.f64 	%fd31, %fd21;
	fma.rn.f64 	%fd32, %fd31, %fd13, %fd30;
	mul.f64 	%fd33, %fd19, %fd32;
	fma.rn.f64 	%fd34, %fd22, %fd28, 0d3FB5555555555555;
	mov.f64 	%fd35, 0d3FB5555555555555;
	sub.f64 	%fd36, %fd35, %fd34;
	fma.rn.f64 	%fd37, %fd22, %fd28, %fd36;
	add.f64 	%fd38, %fd37, 0dBC46A4CB00B9E7B0;
	add.f64 	%fd39, %fd34, %fd38;
	sub.f64 	%fd40, %fd34, %fd39;
	add.f64 	%fd41, %fd38, %fd40;
	mul.rn.f64 	%fd42, %fd21, %fd21;
	neg.f64 	%fd43, %fd42;
	fma.rn.f64 	%fd44, %fd21, %fd21, %fd43;
	{
	.reg .b32 %temp; 
	mov.b64 	{%r22, %temp}, %fd33;
	}
	{
	.reg .b32 %temp; 
	mov.b64 	{%temp, %r23}, %fd33;
	}
	add.s32 	%r24, %r23, 1048576;
	mov.b64 	%fd45, {%r22, %r24};
	fma.rn.f64 	%fd46, %fd21, %fd45, %fd44;
	mul.rn.f64 	%fd47, %fd42, %fd21;
	neg.f64 	%fd48, %fd47;
	fma.rn.f64 	%fd49, %fd42, %fd21, %fd48;
	fma.rn.f64 	%fd50, %fd42, %fd33, %fd49;
	fma.rn.f64 	%fd51, %fd46, %fd21, %fd50;
	mul.rn.f64 	%fd52, %fd39, %fd47;
	neg.f64 	%fd53, %fd52;
	fma.rn.f64 	%fd54, %fd39, %fd47, %fd53;
	fma.rn.f64 	%fd55, %fd39, %fd51, %fd54;
	fma.rn.f64 	%fd56, %fd41, %fd47, %fd55;
	add.f64 	%fd57, %fd52, %fd56;
	sub.f64 	%fd58, %fd52, %fd57;
	add.f64 	%fd59, %fd56, %fd58;
	add.f64 	%fd60, %fd21, %fd57;
	sub.f64 	%fd61, %fd21, %fd60;
	add.f64 	%fd62, %fd57, %fd61;
	add.f64 	%fd63, %fd59, %fd62;
	add.f64 	%fd64, %fd33, %fd63;
	add.f64 	%fd65, %fd60, %fd64;
	sub.f64 	%fd66, %fd60, %fd65;
	add.f64 	%fd67, %fd64, %fd66;
	xor.b32  	%r25, %r48, -2147483648;
	mov.b32 	%r26, 1127219200;
	mov.b64 	%fd68, {%r25, %r26};
	mov.b32 	%r27, -2147483648;
	mov.b64 	%fd69, {%r27, %r26};
	sub.f64 	%fd70, %fd68, %fd69;
	fma.rn.f64 	%fd71, %fd70, 0d3FE62E42FEFA39EF, %fd65;
	fma.rn.f64 	%fd72, %fd70, 0dBFE62E42FEFA39EF, %fd71;
	sub.f64 	%fd73, %fd72, %fd65;
	sub.f64 	%fd74, %fd67, %fd73;
	fma.rn.f64 	%fd75, %fd70, 0d3C7ABC9E3B39803F, %fd74;
	add.f64 	%fd76, %fd71, %fd75;
	sub.f64 	%fd77, %fd71, %fd76;
	add.f64 	%fd78, %fd75, %fd77;
	{
	.reg .b32 %temp; 
	mov.b64 	{%temp, %r28}, %fd11;
	}
	{
	.reg .b32 %temp; 
	mov.b64 	{%r29, %temp}, %fd11;
	}
	shl.b32 	%r30, %r28, 1;
	setp.gt.u32 	%p3, %r30, -33554433;
	and.b32  	%r31, %r28, -15728641;
	selp.b32 	%r32, %r31, %r28, %p3;
	mov.b64 	%fd79, {%r29, %r32};
	mul.rn.f64 	%fd80, %fd76, %fd79;
	neg.f64 	%fd81, %fd80;
	fma.rn.f64 	%fd82, %fd76, %fd79, %fd81;
	fma.rn.f64 	%fd83, %fd78, %fd79, %fd82;
	add.f64 	%fd4, %fd80, %fd83;
	sub.f64 	%fd84, %fd80, %fd4;
	add.f64 	%fd5, %fd83, %fd84;
	fma.rn.f64 	%fd85, %fd4, 0d3FF71547652B82FE, 0d4338000000000000;
	{
	.reg .b32 %temp; 
	mov.b64 	{%r13, %temp}, %fd85;
	}
	mov.f64 	%fd86, 0dC338000000000000;
	add.rn.f64 	%fd87, %fd85, %fd86;
	fma.rn.f64 	%fd88, %fd87, 0dBFE62E42FEFA39EF, %fd4;
	fma.rn.f64 	%fd89, %fd87, 0dBC7ABC9E3B39803F, %fd88;
	fma.rn.f64 	%fd90, %fd89, 0d3E5ADE1569CE2BDF, 0d3E928AF3FCA213EA;
	fma.rn.f64 	%fd91, %fd90, %fd89, 0d3EC71DEE62401315;
	fma.rn.f64 	%fd92, %fd91, %fd89, 0d3EFA01997C89EB71;
	fma.rn.f64 	%fd93, %fd92, %fd89, 0d3F2A01A014761F65;
	fma.rn.f64 	%fd94, %fd93, %fd89, 0d3F56C16C1852B7AF;
	fma.rn.f64 	%fd95, %fd94, %fd89, 0d3F81111111122322;
	fma.rn.f64 	%fd96, %fd95, %fd89, 0d3FA55555555502A1;
	fma.rn.f64 	%fd97, %fd96, %fd89, 0d3FC5555555555511;
	fma.rn.f64 	%fd98, %fd97, %fd89, 0d3FE000000000000B;
	fma.rn.f64 	%fd99, %fd98, %fd89, 0d3FF0000000000000;
	fma.rn.f64 	%fd100, %fd99, %fd89, 0d3FF0000000000000;
	{
	.reg .b32 %temp; 
	mov.b64 	{%r14, %temp}, %fd100;
	}
	{
	.reg .b32 %temp; 
	mov.b64 	{%temp, %r15}, %fd100;
	}
	shl.b32 	%r33, %r13, 20;
	add.s32 	%r34, %r33, %r15;
	mov.b64 	%fd108, {%r14, %r34};
	{
	.reg .b32 %temp; 
	mov.b64 	{%temp, %r35}, %fd4;
	}
	mov.b32 	%f2, %r35;
	abs.f32 	%f1, %f2;
	setp.lt.f32 	%p4, %f1, 0f4086232B;
	@%p4 bra 	$L__BB1_7;
	setp.lt.f64 	%p5, %fd4, 0d0000000000000000;
	add.f64 	%fd101, %fd4, 0d7FF0000000000000;
	selp.f64 	%fd108, 0d0000000000000000, %fd101, %p5;
	setp.geu.f32 	%p6, %f1, 0f40874800;
	@%p6 bra 	$L__BB1_7;
	shr.u32 	%r36, %r13, 31;
	add.s32 	%r37, %r13, %r36;
	shr.s32 	%r38, %r37, 1;
	shl.b32 	%r39, %r38, 20;
	add.s32 	%r40, %r15, %r39;
	mov.b64 	%fd102, {%r14, %r40};
	sub.s32 	%r41, %r13, %r38;
	shl.b32 	%r42, %r41, 20;
	add.s32 	%r43, %r42, 1072693248;
	mov.b32 	%r44, 0;
	mov.b64 	%fd103, {%r44, %r43};
	mul.f64 	%fd108, %fd103, %fd102;
$L__BB1_7:
	abs.f64 	%fd104, %fd108;
	setp.eq.f64 	%p7, %fd104, 0d7FF0000000000000;
	fma.rn.f64 	%fd105, %fd108, %fd5, %fd108;
	selp.f64 	%fd106, %fd108, %fd105, %p7;
	st.param.f64 	[func_retval0], %fd106;
	ret;

}


// ===== COMPILED SASS (sm_100) =====

	.target	sm_100

	.elftype	@"ET_EXEC"


//--------------------- .note.nv.tkinfo           --------------------------
	.section	.note.nv.tkinfo,"",@"SHT_NOTE"
	.sectionflags	@"SHF_NOTE_NV_TKINFO"
	.tkinfo
        /*0018*/ 	.word	0x00000002
        /*0030*/ 	.string	""
        /*0030*/ 	.string	"ptxas"
        /*0030*/ 	.string	"Cuda compilation tools, release 13.0, V13.0.88"
        /*0030*/ 	.string	"Build cuda_13.0.r13.0/compiler.36424714_0"
        /*0030*/ 	.string	"-arch sm_100 -m 64 "



//--------------------- .note.nv.cuinfo           --------------------------
	.section	.note.nv.cuinfo,"",@"SHT_NOTE"
	.sectionflags	@"SHF_NOTE_NV_CUINFO"
        /*0018*/ 	.short	0x0002
        /*001a*/ 	.short	0x0064
        /*001c*/ 	.short	0x0082
	.zero		2


//--------------------- .nv.info                  --------------------------
	.section	.nv.info,"",@"SHT_CUDA_INFO"
	.align	4


	//----- nvinfo : EIATTR_REGCOUNT
	.align		4
        /*0000*/ 	.byte	0x04, 0x2f
        /*0002*/ 	.short	(.L_1 - .L_0)
	.align		4
.L_0:
        /*0004*/ 	.word	index@(_Z11replaceRowsPii)
        /*0008*/ 	.word	0x00000020


	//----- nvinfo : EIATTR_FRAME_SIZE
	.align		4
.L_1:
        /*000c*/ 	.byte	0x04, 0x11
        /*000e*/ 	.short	(.L_3 - .L_2)
	.align		4
.L_2:
        /*0010*/ 	.word	index@($_Z11replaceRowsPii$__internal_accurate_pow)
        /*0014*/ 	.word	0x00000000


	//----- nvinfo : EIATTR_FRAME_SIZE
	.align		4
.L_3:
        /*0018*/ 	.byte	0x04, 0x11
        /*001a*/ 	.short	(.L_5 - .L_4)
	.align		4
.L_4:
        /*001c*/ 	.word	index@(_Z11replaceRowsPii)
        /*0020*/ 	.word	0x00000000


	//----- nvinfo : EIATTR_MIN_STACK_SIZE
	.align		4
.L_5:
        /*0024*/ 	.byte	0x04, 0x12
        /*0026*/ 	.short	(.L_7 - .L_6)
	.align		4
.L_6:
        /*0028*/ 	.word	index@(_Z11replaceRowsPii)
        /*002c*/ 	.word	0x00000000
.L_7:


//--------------------- .nv.compat                --------------------------
	.section	.nv.compat,"",@"SHT_CUDA_COMPAT_INFO"
	.align	4
        /*0000*/ 	.byte	0x02, 0x09, 0x00, 0x00, 0x02, 0x02, 0x01, 0x00, 0x02, 0x05, 0x05, 0x00, 0x03, 0x07, 0x01, 0x01
        /*0010*/ 	.byte	0x02, 0x03, 0x00, 0x00, 0x02, 0x06, 0x01, 0x00, 0x04, 0x0b, 0x08, 0x00, 0x01, 0x00, 0x00, 0x00
        /*0020*/ 	.byte	0x00, 0x00, 0x00, 0x00


//--------------------- .nv.info._Z11replaceRowsPii --------------------------
	.section	.nv.info._Z11replaceRowsPii,"",@"SHT_CUDA_INFO"
	.sectionflags	@""
	.align	4


	//----- nvinfo : EIATTR_CUDA_API_VERSION
	.align		4
        /*0000*/ 	.byte	0x04, 0x37
        /*0002*/ 	.short	(.L_9 - .L_8)
.L_8:
        /*0004*/ 	.word	0x00000082


	//----- nvinfo : EIATTR_KPARAM_INFO
	.align		4
.L_9:
        /*0008*/ 	.byte	0x04, 0x17
        /*000a*/ 	.short	(.L_11 - .L_10)
.L_10:
        /*000c*/ 	.word	0x00000000
        /*0010*/ 	.short	0x0001
        /*0012*/ 	.short	0x0008
        /*0014*/ 	.byte	0x00, 0xf0, 0x11, 0x00


	//----- nvinfo : EIATTR_KPARAM_INFO
	.align		4
.L_11:
        /*0018*/ 	.byte	0x04, 0x17
        /*001a*/ 	.short	(.L_13 - .L_12)
.L_12:
        /*001c*/ 	.word	0x00000000
        /*0020*/ 	.short	0x0000
        /*0022*/ 	.short	0x0000
        /*0024*/ 	.byte	0x00, 0xf5, 0x21, 0x00


	//----- nvinfo : EIATTR_SPARSE_MMA_MASK
	.align		4
.L_13:
        /*0028*/ 	.byte	0x03, 0x50
        /*002a*/ 	.short	0x0000


	//----- nvinfo : EIATTR_MAXREG_COUNT
	.align		4
        /*002c*/ 	.byte	0x03, 0x1b
        /*002e*/ 	.short	0x00ff


	//----- nvinfo : EIATTR_MERCURY_ISA_VERSION
	.align		4
        /*0030*/ 	.byte	0x03, 0x5f
        /*0032*/ 	.short	0x0101


	//----- nvinfo : EIATTR_VRC_CTA_INIT_COUNT
	.align		4
        /*0034*/ 	.byte	0x02, 0x4a
	.zero		1
	.zero		1


	//----- nvinfo : EIATTR_EXIT_INSTR_OFFSETS
	.align		4
        /*0038*/ 	.byte	0x04, 0x1c
        /*003a*/ 	.short	(.L_15 - .L_14)


	//   ....[0]....
.L_14:
        /*003c*/ 	.word	0x00000080


	//   ....[1]....
        /*0040*/ 	.word	0x00000770


	//----- nvinfo : EIATTR_CRS_STACK_SIZE
	.align		4
.L_15:
        /*0044*/ 	.byte	0x04, 0x1e
        /*0046*/ 	.short	(.L_17 - .L_16)
.L_16:
        /*0048*/ 	.word	0x00000000


	//----- nvinfo : EIATTR_CBANK_PARAM_SIZE
	.align		4
.L_17:
        /*004c*/ 	.byte	0x03, 0x19
        /*004e*/ 	.short	0x000c


	//----- nvinfo : EIATTR_PARAM_CBANK
	.align		4
        /*0050*/ 	.byte	0x04, 0x0a
        /*0052*/ 	.short	(.L_19 - .L_18)
	.align		4
.L_18:
        /*0054*/ 	.word	index@(.nv.constant0._Z11replaceRowsPii)
        /*0058*/ 	.short	0x0380
        /*005a*/ 	.short	0x000c


	//----- nvinfo : EIATTR_SW_WAR
	.align		4
.L_19:
        /*005c*/ 	.byte	0x04, 0x36
        /*005e*/ 	.short	(.L_21 - .L_20)
.L_20:
        /*0060*/ 	.word	0x00000008
.L_21:


//--------------------- .nv.callgraph             --------------------------
	.section	.nv.callgraph,"",@"SHT_CUDA_CALLGRAPH"
	.align	4
	.sectionentsize	8
	.align		4
        /*0000*/ 	.word	0x00000000
	.align		4
        /*0004*/ 	.word	0xffffffff
	.align		4
        /*0008*/ 	.word	0x00000000
	.align		4
        /*000c*/ 	.word	0xfffffffe
	.align		4
        /*0010*/ 	.word	0x00000000
	.align		4
        /*0014*/ 	.word	0xfffffffd
	.align		4
        /*0018*/ 	.word	0x00000000
	.align		4
        /*001c*/ 	.word	0xfffffffc


//--------------------- .text._Z11replaceRowsPii  --------------------------
	.section	.text._Z11replaceRowsPii,"ax",@progbits
	.align	128
        .global         _Z11replaceRowsPii
        .type           _Z11replaceRowsPii,@function
        .size           _Z11replaceRowsPii,(.L_x_6 - _Z11replaceRowsPii)
        .other          _Z11replaceRowsPii,@"STO_CUDA_ENTRY STV_DEFAULT"
_Z11replaceRowsPii:
.text._Z11replaceRowsPii:
[----:B------:R-:W-:Y:S01]  /*0000*/  LDC R1, c[0x0][0x37c] ;  /* 0x0000df00ff017b82 */ /* 0x000fe20000000800 */
[----:B------:R-:W0:Y:S07]  /*0010*/  S2R R3, SR_TID.Y ;  /* 0x0000000000037919 */ /* 0x000e2e0000002200 */
[----:B------:R-:W0:Y:S01]  /*0020*/  S2UR UR4, SR_CTAID.Y ;  /* 0x00000000000479c3 */ /* 0x000e220000002600 */
[----:B------:R-:W1:Y:S07]  /*0030*/  LDCU UR5, c[0x0][0x388] ;  /* 0x00007100ff0577ac */ /* 0x000e6e0008000800 */
[----:B------:R-:W0:Y:S02]  /*0040*/  LDC R0, c[0x0][0x364] ;  /* 0x0000d900ff007b82 */ /* 0x000e240000000800 */
[----:B0-----:R-:W-:-:S05]  /*0050*/  IMAD R0, R0, UR4, R3 ;  /* 0x0000000400007c24 */ /* 0x001fca000f8e0203 */
[----:B-1----:R-:W-:-:S04]  /*0060*/  ISETP.GE.AND P0, PT, R0, UR5, PT ;  /* 0x0000000500007c0c */ /* 0x002fc8000bf06270 */
[----:B------:R-:W-:-:S13]  /*0070*/  ISETP.EQ.OR P0, PT, R0, RZ, P0 ;  /* 0x000000ff0000720c */ /* 0x000fda0000702670 */
[----:B------:R-:W-:Y:S05]  /*0080*/  @P0 EXIT ;  /* 0x000000000000094d */ /* 0x000fea0003800000 */
[----:B------:R-:W0:Y:S01]  /*0090*/  LDC.64 R6, c[0x0][0x380] ;  /* 0x0000e000ff067b82 */ /* 0x000e220000000a00 */
[----:B------:R-:W1:Y:S01]  /*00a0*/  LDCU.64 UR4, c[0x0][0x358] ;  /* 0x00006b00ff0477ac */ /* 0x000e620008000a00 */
[----:B------:R-:W-:-:S04]  /*00b0*/  IMAD.SHL.U32 R3, R0, 0x4, RZ ;  /* 0x0000000400037824 */ /* 0x000fc800078e00ff */
[----:B0-----:R-:W-:-:S05]  /*00c0*/  IMAD.WIDE.U32 R6, R3, 0x4, R6 ;  /* 0x0000000403067825 */ /* 0x001fca00078e0006 */
[----:B-1----:R-:W2:Y:S01]  /*00d0*/  LDG.E R2, desc[UR4][R6.64] ;  /* 0x0000000406027981 */ /* 0x002ea2000c1e1900 */
[----:B------:R-:W-:Y:S01]  /*00e0*/  VIADD R4, R0, 0x1 ;  /* 0x0000000100047836 */ /* 0x000fe20000000000 */
[----:B------:R-:W-:Y:S05]  /*00f0*/  BSSY.RECONVERGENT B0, `(.L_x_0) ;  /* 0x0000010000007945 */ /* 0x000fea0003800200 */
[----:B------:R-:W0:Y:S02]  /*0100*/  I2F.F64.U32 R4, R4 ;  /* 0x0000000400047312 */ /* 0x000e240000201800 */
[--C-:B0-----:R-:W-:Y:S01]  /*0110*/  SHF.R.U32.HI R0, RZ, 0x14, R5.reuse ;  /* 0x00000014ff007819 */ /* 0x101fe20000011605 */
[----:B------:R-:W-:Y:S01]  /*0120*/  IMAD.MOV.U32 R26, RZ, RZ, R4 ;  /* 0x000000ffff1a7224 */ /* 0x000fe200078e0004 */
[----:B------:R-:W-:Y:S01]  /*0130*/  ISETP.GE.AND P1, PT, R5, RZ, PT ;  /* 0x000000ff0500720c */ /* 0x000fe20003f26270 */
[----:B------:R-:W-:Y:S01]  /*0140*/  IMAD.MOV.U32 R27, RZ, RZ, R5 ;  /* 0x000000ffff1b7224 */ /* 0x000fe200078e0005 */
[----:B------:R-:W-:-:S05]  /*0150*/  LOP3.LUT R0, R0, 0x7ff, RZ, 0xc0, !PT ;  /* 0x000007ff00007812 */ /* 0x000fca00078ec0ff */
[----:B------:R-:W-:-:S05]  /*0160*/  VIADD R3, R0, 0xfffffc0c ;  /* 0xfffffc0c00037836 */ /* 0x000fca0000000000 */
[CC--:B------:R-:W-:Y:S02]  /*0170*/  SHF.L.U32 R0, R4.reuse, R3.reuse, RZ ;  /* 0x0000000304007219 */ /* 0x0c0fe400000006ff */
[----:B------:R-:W-:Y:S02]  /*0180*/  SHF.L.U64.HI R3, R4, R3, R5 ;  /* 0x0000000304037219 */ /* 0x000fe40000010205 */
[----:B------:R-:W-:Y:S02]  /*0190*/  ISETP.NE.U32.AND P0, PT, R0, RZ, PT ;  /* 0x000000ff0000720c */ /* 0x000fe40003f05070 */
[----:B------:R-:W-:Y:S02]  /*01a0*/  MOV R0, 0x1f0 ;  /* 0x000001f000007802 */ /* 0x000fe40000000f00 */
[----:B------:R-:W-:Y:S01]  /*01b0*/  ISETP.NE.AND.EX P0, PT, R3, -0x80000000, PT, P0 ;  /* 0x800000000300780c */ /* 0x000fe20003f05300 */
[----:B--2---:R-:W0:Y:S02]  /*01c0*/  I2F.F64 R8, R2 ;  /* 0x0000000200087312 */ /* 0x004e240000201c00 */
[----:B0-----:R-:W-:-:S11]  /*01d0*/  DADD R20, -RZ, |R8| ;  /* 0x00000000ff147229 */ /* 0x001fd60000000508 */
[----:B------:R-:W-:Y:S05]  /*01e0*/  CALL.REL.NOINC `($_Z11replaceRowsPii$__internal_accurate_pow) ;  /* 0x0000000400647944 */ /* 0x000fea0003c00000 */
[----:B------:R-:W-:Y:S05]  /*01f0*/  BSYNC.RECONVERGENT B0 ;  /* 0x0000000000007941 */ /* 0x000fea0003800200 */
.L_x_0:
[----:B------:R-:W2:Y:S01]  /*0200*/  LDG.E R3, desc[UR4][R6.64+0x4] ;  /* 0x0000040406037981 */ /* 0x000ea2000c1e1900 */
[----:B------:R-:W-:Y:S01]  /*0210*/  DADD R12, -RZ, -R10 ;  /* 0x00000000ff0c7229 */ /* 0x000fe2000000090a */
[C---:B------:R-:W-:Y:S01]  /*0220*/  ISETP.NE.AND P3, PT, R2.reuse, RZ, PT ;  /* 0x000000ff0200720c */ /* 0x040fe20003f65270 */
[----:B------:R-:W-:Y:S01]  /*0230*/  BSSY.RECONVERGENT B0, `(.L_x_1) ;  /* 0x0000014000007945 */ /* 0x000fe20003800200 */
[C---:B------:R-:W-:Y:S01]  /*0240*/  ISETP.GE.AND P2, PT, R9.reuse, RZ, PT ;  /* 0x000000ff0900720c */ /* 0x040fe20003f46270 */
[----:B------:R-:W-:Y:S01]  /*0250*/  IMAD.MOV.U32 R26, RZ, RZ, R4 ;  /* 0x000000ffff1a7224 */ /* 0x000fe200078e0004 */
[----:B------:R-:W-:Y:S01]  /*0260*/  SEL R8, R9, RZ, !P0 ;  /* 0x000000ff09087207 */ /* 0x000fe20004000000 */
[----:B------:R-:W-:Y:S01]  /*0270*/  IMAD.MOV.U32 R27, RZ, RZ, R5 ;  /* 0x000000ffff1b7224 */ /* 0x000fe200078e0005 */
[----:B------:R-:W-:Y:S02]  /*0280*/  ISETP.NE.AND P4, PT, R2, 0x1, PT ;  /* 0x000000010200780c */ /* 0x000fe40003f85270 */
[----:B------:R-:W-:-:S02]  /*0290*/  @!P1 LOP3.LUT R8, R8, 0x7ff00000, RZ, 0xfc, !PT ;  /* 0x7ff0000008089812 */ /* 0x000fc400078efcff */
[-C--:B------:R-:W-:Y:S02]  /*02a0*/  FSEL R9, R12, R10.reuse, !P0 ;  /* 0x0000000a0c097208 */ /* 0x080fe40004000000 */
[-C--:B------:R-:W-:Y:S02]  /*02b0*/  FSEL R12, R13, R11.reuse, !P0 ;  /* 0x0000000b0d0c7208 */ /* 0x080fe40004000000 */
[----:B------:R-:W-:Y:S02]  /*02c0*/  FSEL R0, R9, R10, !P2 ;  /* 0x0000000a09007208 */ /* 0x000fe40005000000 */
[----:B------:R-:W-:Y:S02]  /*02d0*/  @P3 FSEL R8, R12, R11, !P2 ;  /* 0x0000000b0c083208 */ /* 0x000fe40005000000 */
[----:B------:R-:W-:Y:S02]  /*02e0*/  FSEL R0, R0, RZ, P3 ;  /* 0x000000ff00007208 */ /* 0x000fe40001800000 */
[----:B------:R-:W-:-:S02]  /*02f0*/  FSEL R11, R8, 1.875, P4 ;  /* 0x3ff00000080b7808 */ /* 0x000fc40002000000 */
[----:B------:R-:W-:Y:S02]  /*0300*/  FSEL R10, R0, RZ, P4 ;  /* 0x000000ff000a7208 */ /* 0x000fe40002000000 */
[----:B------:R-:W-:Y:S02]  /*0310*/  MOV R0, 0x370 ;  /* 0x0000037000007802 */ /* 0x000fe40000000f00 */
[----:B------:R-:W0:Y:S02]  /*0320*/  F2I.F64.TRUNC R11, R10 ;  /* 0x0000000a000b7311 */ /* 0x000e24000030d100 */
[----:B0-----:R0:W-:Y:S06]  /*0330*/  STG.E desc[UR4][R6.64], R11 ;  /* 0x0000000b06007986 */ /* 0x0011ec000c101904 */
[----:B--2---:R-:W1:Y:S02]  /*0340*/  I2F.F64 R8, R3 ;  /* 0x0000000300087312 */ /* 0x004e640000201c00 */
[----:B01----:R-:W-:-:S11]  /*0350*/  DADD R20, -RZ, |R8| ;  /* 0x00000000ff147229 */ /* 0x003fd60000000508 */
[----:B------:R-:W-:Y:S05]  /*0360*/  CALL.REL.NOINC `($_Z11replaceRowsPii$__internal_accurate_pow) ;  /* 0x0000000400047944 */ /* 0x000fea0003c00000 */
[----:B------:R-:W-:Y:S05]  /*0370*/  BSYNC.RECONVERGENT B0 ;  /* 0x0000000000007941 */ /* 0x000fea0003800200 */
.L_x_1:
[----:B------:R-:W2:Y:S01]  /*0380*/  LDG.E R2, desc[UR4][R6.64+0x8] ;  /* 0x0000080406027981 */ /* 0x000ea2000c1e1900 */
[----:B------:R-:W-:Y:S01]  /*0390*/  DADD R12, -RZ, -R10 ;  /* 0x00000000ff0c7229 */ /* 0x000fe2000000090a */
[----:B------:R-:W-:Y:S01]  /*03a0*/  ISETP.NE.AND P3, PT, R3, RZ, PT ;  /* 0x000000ff0300720c */ /* 0x000fe20003f65270 */
        /* <DEDUP_REMOVED lines=21> */
.L_x_2:
        /* <DEDUP_REMOVED lines=24> */
.L_x_3:
[----:B------:R-:W-:Y:S01]  /*0680*/  DADD R4, -RZ, -R10 ;  /* 0x00000000ff047229 */ /* 0x000fe2000000090a */
[----:B------:R-:W-:Y:S02]  /*0690*/  ISETP.NE.AND P3, PT, R3, RZ, PT ;  /* 0x000000ff0300720c */ /* 0x000fe40003f65270 */
[C---:B------:R-:W-:Y:S02]  /*06a0*/  ISETP.GE.AND P2, PT, R9.reuse, RZ, PT ;  /* 0x000000ff0900720c */ /* 0x040fe40003f46270 */
[----:B------:R-:W-:-:S04]  /*06b0*/  SEL R2, R9, RZ, !P0 ;  /* 0x000000ff09027207 */ /* 0x000fc80004000000 */
[----:B------:R-:W-:Y:S02]  /*06c0*/  @!P1 LOP3.LUT R2, R2, 0x7ff00000, RZ, 0xfc, !PT ;  /* 0x7ff0000002029812 */ /* 0x000fe400078efcff */
[-C--:B------:R-:W-:Y:S02]  /*06d0*/  FSEL R9, R4, R10.reuse, !P0 ;  /* 0x0000000a04097208 */ /* 0x080fe40004000000 */
[-C--:B------:R-:W-:Y:S02]  /*06e0*/  FSEL R4, R5, R11.reuse, !P0 ;  /* 0x0000000b05047208 */ /* 0x080fe40004000000 */
[----:B------:R-:W-:Y:S02]  /*06f0*/  FSEL R0, R9, R10, !P2 ;  /* 0x0000000a09007208 */ /* 0x000fe40005000000 */
[----:B------:R-:W-:Y:S02]  /*0700*/  ISETP.NE.AND P0, PT, R3, 0x1, PT ;  /* 0x000000010300780c */ /* 0x000fe40003f05270 */
[----:B------:R-:W-:-:S02]  /*0710*/  @P3 FSEL R2, R4, R11, !P2 ;  /* 0x0000000b04023208 */ /* 0x000fc40005000000 */
[----:B------:R-:W-:Y:S02]  /*0720*/  FSEL R0, R0, RZ, P3 ;  /* 0x000000ff00007208 */ /* 0x000fe40001800000 */
[----:B------:R-:W-:Y:S02]  /*0730*/  FSEL R3, R2, 1.875, P0 ;  /* 0x3ff0000002037808 */ /* 0x000fe40000000000 */
[----:B------:R-:W-:-:S04]  /*0740*/  FSEL R2, R0, RZ, P0 ;  /* 0x000000ff00027208 */ /* 0x000fc80000000000 */
[----:B------:R-:W0:Y:S02]  /*0750*/  F2I.F64.TRUNC R3, R2 ;  /* 0x0000000200037311 */ /* 0x000e24000030d100 */
[----:B0-----:R-:W-:Y:S01]  /*0760*/  STG.E desc[UR4][R6.64+0xc], R3 ;  /* 0x00000c0306007986 */ /* 0x001fe2000c101904 */
[----:B------:R-:W-:Y:S05]  /*0770*/  EXIT ;  /* 0x000000000000794d */ /* 0x000fea0003800000 */
        .type           $_Z11replaceRowsPii$__internal_accurate_pow,@function
        .size           $_Z11replaceRowsPii$__internal_accurate_pow,(.L_x_6 - $_Z11replaceRowsPii$__internal_accurate_pow)
$_Z11replaceRowsPii$__internal_accurate_pow:
[----:B------:R-:W-:Y:S01]  /*0780*/  ISETP.GT.U32.AND P2, PT, R21, 0xfffff, PT ;  /* 0x000fffff1500780c */ /* 0x000fe20003f44070 */
[----:B------:R-:W-:Y:S01]  /*0790*/  IMAD.MOV.U32 R10, RZ, RZ, R21 ;  /* 0x000000ffff0a7224 */ /* 0x000fe200078e0015 */
[----:B------:R-:W-:Y:S01]  /*07a0*/  UMOV UR6, 0x7d2cafe2 ;  /* 0x7d2cafe200067882 */ /* 0x000fe20000000000 */
[----:B------:R-:W-:Y:S01]  /*07b0*/  IMAD.MOV.U32 R12, RZ, RZ, R20 ;  /* 0x000000ffff0c7224 */ /* 0x000fe200078e0014 */
[----:B------:R-:W-:Y:S01]  /*07c0*/  UMOV UR7, 0x3eb0f5ff ;  /* 0x3eb0f5ff00077882 */ /* 0x000fe20000000000 */
[----:B------:R-:W-:Y:S01]  /*07d0*/  IMAD.MOV.U32 R14, RZ, RZ, 0x41ad3b5a ;  /* 0x41ad3b5aff0e7424 */ /* 0x000fe200078e00ff */
[----:B------:R-:W-:Y:S01]  /*07e0*/  UMOV UR8, 0x3b39803f ;  /* 0x3b39803f00087882 */ /* 0x000fe20000000000 */
[----:B------:R-:W-:Y:S01]  /*07f0*/  IMAD.MOV.U32 R15, RZ, RZ, 0x3ed0f5d2 ;  /* 0x3ed0f5d2ff0f7424 */ /* 0x000fe200078e00ff */
[----:B------:R-:W-:-:S05]  /*0800*/  UMOV UR9, 0x3c7abc9e ;  /* 0x3c7abc9e00097882 */ /* 0x000fca0000000000 */
[----:B------:R-:W-:-:S10]  /*0810*/  @!P2 DMUL R22, R20, 1.80143985094819840000e+16 ;  /* 0x435000001416a828 */ /* 0x000fd40000000000 */
[----:B------:R-:W-:Y:S02]  /*0820*/  @!P2 IMAD.MOV.U32 R10, RZ, RZ, R23 ;  /* 0x000000ffff0aa224 */ /* 0x000fe400078e0017 */
[----:B------:R-:W-:-:S03]  /*0830*/  @!P2 IMAD.MOV.U32 R12, RZ, RZ, R22 ;  /* 0x000000ffff0ca224 */ /* 0x000fc600078e0016 */
[----:B------:R-:W-:-:S04]  /*0840*/  LOP3.LUT R10, R10, 0x800fffff, RZ, 0xc0, !PT ;  /* 0x800fffff0a0a7812 */ /* 0x000fc800078ec0ff */
[----:B------:R-:W-:Y:S01]  /*0850*/  LOP3.LUT R13, R10, 0x3ff00000, RZ, 0xfc, !PT ;  /* 0x3ff000000a0d7812 */ /* 0x000fe200078efcff */
[----:B------:R-:W-:-:S03]  /*0860*/  IMAD.MOV.U32 R10, RZ, RZ, RZ ;  /* 0x000000ffff0a7224 */ /* 0x000fc600078e00ff */
[----:B------:R-:W-:-:S13]  /*0870*/  ISETP.GE.U32.AND P3, PT, R13, 0x3ff6a09f, PT ;  /* 0x3ff6a09f0d00780c */ /* 0x000fda0003f66070 */
[----:B------:R-:W-:-:S04]  /*0880*/  @P3 VIADD R11, R13, 0xfff00000 ;  /* 0xfff000000d0b3836 */ /* 0x000fc80000000000 */
[----:B------:R-:W-:-:S06]  /*0890*/  @P3 IMAD.MOV.U32 R13, RZ, RZ, R11 ;  /* 0x000000ffff0d3224 */ /* 0x000fcc00078e000b */
[C---:B------:R-:W-:Y:S02]  /*08a0*/  DADD R18, R12.reuse, 1 ;  /* 0x3ff000000c127429 */ /* 0x040fe40000000000 */
[----:B------:R-:W-:-:S04]  /*08b0*/  DADD R12, R12, -1 ;  /* 0xbff000000c0c7429 */ /* 0x000fc80000000000 */
[----:B------:R-:W0:Y:S02]  /*08c0*/  MUFU.RCP64H R11, R19 ;  /* 0x00000013000b7308 */ /* 0x000e240000001800 */
[----:B0-----:R-:W-:-:S08]  /*08d0*/  DFMA R16, -R18, R10, 1 ;  /* 0x3ff000001210742b */ /* 0x001fd0000000010a */
[----:B------:R-:W-:-:S08]  /*08e0*/  DFMA R16, R16, R16, R16 ;  /* 0x000000101010722b */ /* 0x000fd00000000010 */
[----:B------:R-:W-:-:S08]  /*08f0*/  DFMA R16, R10, R16, R10 ;  /* 0x000000100a10722b */ /* 0x000fd0000000000a */
[----:B------:R-:W-:-:S08]  /*0900*/  DMUL R10, R12, R16 ;  /* 0x000000100c0a7228 */ /* 0x000fd00000000000 */
[----:B------:R-:W-:-:S08]  /*0910*/  DFMA R10, R12, R16, R10 ;  /* 0x000000100c0a722b */ /* 0x000fd0000000000a */
[----:B------:R-:W-:-:S08]  /*0920*/  DMUL R28, R10, R10 ;  /* 0x0000000a0a1c7228 */ /* 0x000fd00000000000 */
[----:B------:R-:W-:Y:S01]  /*0930*/  DFMA R14, R28, UR6, R14 ;  /* 0x000000061c0e7c2b */ /* 0x000fe2000800000e */
[----:B------:R-:W-:Y:S01]  /*0940*/  UMOV UR6, 0x75488a3f ;  /* 0x75488a3f00067882 */ /* 0x000fe20000000000 */
[----:B------:R-:W-:-:S06]  /*0950*/  UMOV UR7, 0x3ef3b20a ;  /* 0x3ef3b20a00077882 */ /* 0x000fcc0000000000 */
[----:B------:R-:W-:Y:S01]  /*0960*/  DFMA R24, R28, R14, UR6 ;  /* 0x000000061c187e2b */ /* 0x000fe2000800000e */
[----:B------:R-:W-:Y:S01]  /*0970*/  UMOV UR6, 0xe4faecd5 ;  /* 0xe4faecd500067882 */ /* 0x000fe20000000000 */
[----:B------:R-:W-:Y:S01]  /*0980*/  UMOV UR7, 0x3f1745cd ;  /* 0x3f1745cd00077882 */ /* 0x000fe20000000000 */
[----:B------:R-:W-:-:S05]  /*0990*/  DADD R14, R12, -R10 ;  /* 0x000000000c0e7229 */ /* 0x000fca000000080a */
[----:B------:R-:W-:Y:S01]  /*09a0*/  DFMA R24, R28, R24, UR6 ;  /* 0x000000061c187e2b */ /* 0x000fe20008000018 */
[----:B------:R-:W-:Y:S01]  /*09b0*/  UMOV UR6, 0x258a578b ;  /* 0x258a578b00067882 */ /* 0x000fe20000000000 */
[----:B------:R-:W-:Y:S01]  /*09c0*/  UMOV UR7, 0x3f3c71c7 ;  /* 0x3f3c71c700077882 */ /* 0x000fe20000000000 */
[----:B------:R-:W-:-:S05]  /*09d0*/  DADD R14, R14, R14 ;  /* 0x000000000e0e7229 */ /* 0x000fca000000000e */
[----:B------:R-:W-:Y:S01]  /*09e0*/  DFMA R24, R28, R24, UR6 ;  /* 0x000000061c187e2b */ /* 0x000fe20008000018 */
[----:B------:R-:W-:Y:S01]  /*09f0*/  UMOV UR6, 0x9242b910 ;  /* 0x9242b91000067882 */ /* 0x000fe20000000000 */
[----:B------:R-:W-:Y:S01]  /*0a00*/  UMOV UR7, 0x3f624924 ;  /* 0x3f62492400077882 */ /* 0x000fe20000000000 */
[----:B------:R-:W-:-:S05]  /*0a10*/  DFMA R14, R12, -R10, R14 ;  /* 0x8000000a0c0e722b */ /* 0x000fca000000000e */
[----:B------:R-:W-:Y:S01]  /*0a20*/  DFMA R24, R28, R24, UR6 ;  /* 0x000000061c187e2b */ /* 0x000fe20008000018 */
[----:B------:R-:W-:Y:S01]  /*0a30*/  UMOV UR6, 0x99999dfb ;  /* 0x99999dfb00067882 */ /* 0x000fe20000000000 */
[----:B------:R-:W-:Y:S01]  /*0a40*/  UMOV UR7, 0x3f899999 ;  /* 0x3f89999900077882 */ /* 0x000fe20000000000 */
[----:B------:R-:W-:Y:S02]  /*0a50*/  DMUL R14, R16, R14 ;  /* 0x0000000e100e7228 */ /* 0x000fe40000000000 */
[----:B------:R-:W-:-:S03]  /*0a60*/  DMUL R16, R10, R10 ;  /* 0x0000000a0a107228 */ /* 0x000fc60000000000 */
[----:B------:R-:W-:Y:S01]  /*0a70*/  DFMA R24, R28, R24, UR6 ;  /* 0x000000061c187e2b */ /* 0x000fe20008000018 */
[----:B------:R-:W-:Y:S01]  /*0a80*/  UMOV UR6, 0x55555555 ;  /* 0x5555555500067882 */ /* 0x000fe20000000000 */
[----:B------:R-:W-:-:S03]  /*0a90*/  UMOV UR7, 0x3fb55555 ;  /* 0x3fb5555500077882 */ /* 0x000fc60000000000 */
[----:B------:R-:W-:-:S03]  /*0aa0*/  IMAD.MOV.U32 R22, RZ, RZ, R14 ;  /* 0x000000ffff167224 */ /* 0x000fc600078e000e */
[----:B------:R-:W-:-:S08]  /*0ab0*/  DFMA R12, R28, R24, UR6 ;  /* 0x000000061c0c7e2b */ /* 0x000fd00008000018 */
[----:B------:R-:W-:Y:S01]  /*0ac0*/  DADD R18, -R12, UR6 ;  /* 0x000000060c127e29 */ /* 0x000fe20008000100 */
[----:B------:R-:W-:Y:S01]  /*0ad0*/  UMOV UR6, 0xb9e7b0 ;  /* 0x00b9e7b000067882 */ /* 0x000fe20000000000 */
[----:B------:R-:W-:-:S06]  /*0ae0*/  UMOV UR7, 0x3c46a4cb ;  /* 0x3c46a4cb00077882 */ /* 0x000fcc0000000000 */
[----:B------:R-:W-:Y:S01]  /*0af0*/  DFMA R18, R28, R24, R18 ;  /* 0x000000181c12722b */ /* 0x000fe20000000012 */
[----:B------:R-:W-:Y:S01]  /*0b00*/  SHF.R.U32.HI R28, RZ, 0x14, R21 ;  /* 0x00000014ff1c7819 */ /* 0x000fe20000011615 */
[C---:B------:R-:W-:Y:S01]  /*0b10*/  DFMA R20, R10.reuse, R10, -R16 ;  /* 0x0000000a0a14722b */ /* 0x040fe20000000810 */
[----:B------:R-:W-:Y:S01]  /*0b20*/  @!P2 LEA.HI R28, R23, 0xffffffca, RZ, 0xc ;  /* 0xffffffca171ca811 */ /* 0x000fe200078f60ff */
[----:B------:R-:W-:Y:S01]  /*0b30*/  VIADD R23, R15, 0x100000 ;  /* 0x001000000f177836 */ /* 0x000fe20000000000 */
[----:B------:R-:W-:-:S05]  /*0b40*/  DMUL R24, R10, R16 ;  /* 0x000000100a187228 */ /* 0x000fca0000000000 */
[----:B------:R-:W-:Y:S02]  /*0b50*/  DFMA R20, R10, R22, R20 ;  /* 0x000000160a14722b */ /* 0x000fe40000000014 */
[----:B------:R-:W-:Y:S01]  /*0b60*/  DADD R22, R18, -UR6 ;  /* 0x8000000612167e29 */ /* 0x000fe20008000000 */
[----:B------:R-:W-:Y:S01]  /*0b70*/  UMOV UR6, 0x80000000 ;  /* 0x8000000000067882 */ /* 0x000fe20000000000 */
[----:B------:R-:W-:Y:S01]  /*0b80*/  DFMA R18, R10, R16, -R24 ;  /* 0x000000100a12722b */ /* 0x000fe20000000818 */
[----:B------:R-:W-:-:S07]  /*0b90*/  UMOV UR7, 0x43300000 ;  /* 0x4330000000077882 */ /* 0x000fce0000000000 */
[----:B------:R-:W-:Y:S02]  /*0ba0*/  DFMA R18, R14, R16, R18 ;  /* 0x000000100e12722b */ /* 0x000fe40000000012 */
[----:B------:R-:W-:-:S06]  /*0bb0*/  DADD R16, R12, R22 ;  /* 0x000000000c107229 */ /* 0x000fcc0000000016 */
[----:B------:R-:W-:Y:S02]  /*0bc0*/  DFMA R18, R10, R20, R18 ;  /* 0x000000140a12722b */ /* 0x000fe40000000012 */
[----:B------:R-:W-:Y:S02]  /*0bd0*/  DADD R20, R12, -R16 ;  /* 0x000000000c147229 */ /* 0x000fe40000000810 */
[----:B------:R-:W-:-:S06]  /*0be0*/  DMUL R12, R16, R24 ;  /* 0x00000018100c7228 */ /* 0x000fcc0000000000 */
[----:B------:R-:W-:Y:S02]  /*0bf0*/  DADD R22, R22, R20 ;  /* 0x0000000016167229 */ /* 0x000fe40000000014 */
[----:B------:R-:W-:-:S08]  /*0c00*/  DFMA R20, R16, R24, -R12 ;  /* 0x000000181014722b */ /* 0x000fd0000000080c */
[----:B------:R-:W-:-:S08]  /*0c10*/  DFMA R18, R16, R18, R20 ;  /* 0x000000121012722b */ /* 0x000fd00000000014 */
[----:B------:R-:W-:-:S08]  /*0c20*/  DFMA R22, R22, R24, R18 ;  /* 0x000000181616722b */ /* 0x000fd00000000012 */
[----:B------:R-:W-:-:S08]  /*0c30*/  DADD R18, R12, R22 ;  /* 0x000000000c127229 */ /* 0x000fd00000000016 */
[--C-:B------:R-:W-:Y:S02]  /*0c40*/  DADD R16, R10, R18.reuse ;  /* 0x000000000a107229 */ /* 0x100fe40000000012 */
[----:B------:R-:W-:-:S06]  /*0c50*/  DADD R12, R12, -R18 ;  /* 0x000000000c0c7229 */ /* 0x000fcc0000000812 */
[----:B------:R-:W-:Y:S02]  /*0c60*/  DADD R10, R10, -R16 ;  /* 0x000000000a0a7229 */ /* 0x000fe40000000810 */
[----:B------:R-:W-:-:S06]  /*0c70*/  DADD R12, R22, R12 ;  /* 0x00000000160c7229 */ /* 0x000fcc000000000c */
[----:B------:R-:W-:-:S08]  /*0c80*/  DADD R10, R18, R10 ;  /* 0x00000000120a7229 */ /* 0x000fd0000000000a */
[----:B------:R-:W-:Y:S01]  /*0c90*/  DADD R10, R12, R10 ;  /* 0x000000000c0a7229 */ /* 0x000fe2000000000a */
[C---:B------:R-:W-:Y:S02]  /*0ca0*/  VIADD R12, R28.reuse, 0xfffffc01 ;  /* 0xfffffc011c0c7836 */ /* 0x040fe40000000000 */
[----:B------:R-:W-:Y:S02]  /*0cb0*/  @P3 VIADD R12, R28, 0xfffffc02 ;  /* 0xfffffc021c0c3836 */ /* 0x000fe40000000000 */
[----:B------:R-:W-:-:S03]  /*0cc0*/  IMAD.MOV.U32 R13, RZ, RZ, 0x43300000 ;  /* 0x43300000ff0d7424 */ /* 0x000fc600078e00ff */
[----:B------:R-:W-:Y:S01]  /*0cd0*/  DADD R18, R14, R10 ;  /* 0x000000000e127229 */ /* 0x000fe2000000000a */
[----:B------:R-:W-:-:S06]  /*0ce0*/  LOP3.LUT R12, R12, 0x80000000, RZ, 0x3c, !PT ;  /* 0x800000000c0c7812 */ /* 0x000fcc00078e3cff */
[----:B------:R-:W-:Y:S01]  /*0cf0*/  DADD R12, R12, -UR6 ;  /* 0x800000060c0c7e29 */ /* 0x000fe20008000000 */
[----:B------:R-:W-:Y:S01]  /*0d00*/  UMOV UR6, 0xfefa39ef ;  /* 0xfefa39ef00067882 */ /* 0x000fe20000000000 */
[----:B------:R-:W-:Y:S01]  /*0d10*/  DADD R14, R16, R18 ;  /* 0x00000000100e7229 */ /* 0x000fe20000000012 */
[----:B------:R-:W-:-:S07]  /*0d20*/  UMOV UR7, 0x3fe62e42 ;  /* 0x3fe62e4200077882 */ /* 0x000fce0000000000 */
[--C-:B------:R-:W-:Y:S02]  /*0d30*/  DFMA R10, R12, UR6, R14.reuse ;  /* 0x000000060c0a7c2b */ /* 0x100fe4000800000e */
[----:B------:R-:W-:-:S06]  /*0d40*/  DADD R20, R16, -R14 ;  /* 0x0000000010147229 */ /* 0x000fcc000000080e */
[----:B------:R-:W-:Y:S02]  /*0d50*/  DFMA R16, R12, -UR6, R10 ;  /* 0x800000060c107c2b */ /* 0x000fe4000800000a */
[----:B------:R-:W-:Y:S01]  /*0d60*/  DADD R20, R18, R20 ;  /* 0x0000000012147229 */ /* 0x000fe20000000014 */
[----:B------:R-:W-:Y:S01]  /*0d70*/  LOP3.LUT R19, R27, 0xff0fffff, RZ, 0xc0, !PT ;  /* 0xff0fffff1b137812 */ /* 0x000fe200078ec0ff */
[----:B------:R-:W-:-:S04]  /*0d80*/  IMAD.MOV.U32 R18, RZ, RZ, R26 ;  /* 0x000000ffff127224 */ /* 0x000fc800078e001a */
[----:B------:R-:W-:Y:S01]  /*0d90*/  DADD R16, -R14, R16 ;  /* 0x000000000e107229 */ /* 0x000fe20000000110 */
[----:B------:R-:W-:-:S05]  /*0da0*/  IMAD.SHL.U32 R14, R27, 0x2, RZ ;  /* 0x000000021b0e7824 */ /* 0x000fca00078e00ff */
[----:B------:R-:W-:Y:S02]  /*0db0*/  ISETP.GT.U32.AND P2, PT, R14, -0x2000001, PT ;  /* 0xfdffffff0e00780c */ /* 0x000fe40003f44070 */
[----:B------:R-:W-:Y:S02]  /*0dc0*/  DADD R16, R20, -R16 ;  /* 0x0000000014107229 */ /* 0x000fe40000000810 */
[----:B------:R-:W-:-:S06]  /*0dd0*/  SEL R19, R19, R27, P2 ;  /* 0x0000001b13137207 */ /* 0x000fcc0001000000 */
[----:B------:R-:W-:-:S08]  /*0de0*/  DFMA R12, R12, UR8, R16 ;  /* 0x000000080c0c7c2b */ /* 0x000fd00008000010 */
[----:B------:R-:W-:-:S08]  /*0df0*/  DADD R14, R10, R12 ;  /* 0x000000000a0e7229 */ /* 0x000fd0000000000c */
[----:B------:R-:W-:Y:S02]  /*0e00*/  DADD R10, R10, -R14 ;  /* 0x000000000a0a7229 */ /* 0x000fe4000000080e */
[----:B------:R-:W-:-:S06]  /*0e10*/  DMUL R20, R14, R18 ;  /* 0x000000120e147228 */ /* 0x000fcc0000000000 */
[----:B------:R-:W-:Y:S02]  /*0e20*/  DADD R10, R12, R10 ;  /* 0x000000000c0a7229 */ /* 0x000fe4000000000a */
[----:B------:R-:W-:Y:S01]  /*0e30*/  DFMA R14, R14, R18, -R20 ;  /* 0x000000120e0e722b */ /* 0x000fe20000000814 */
[----:B------:R-:W-:Y:S02]  /*0e40*/  IMAD.MOV.U32 R12, RZ, RZ, 0x652b82fe ;  /* 0x652b82feff0c7424 */ /* 0x000fe400078e00ff */
[----:B------:R-:W-:-:S05]  /*0e50*/  IMAD.MOV.U32 R13, RZ, RZ, 0x3ff71547 ;  /* 0x3ff71547ff0d7424 */ /* 0x000fca00078e00ff */
[----:B------:R-:W-:-:S08]  /*0e60*/  DFMA R18, R10, R18, R14 ;  /* 0x000000120a12722b */ /* 0x000fd0000000000e */
[----:B------:R-:W-:-:S08]  /*0e70*/  DADD R10, R20, R18 ;  /* 0x00000000140a7229 */ /* 0x000fd00000000012 */
[----:B------:R-:W-:Y:S02]  /*0e80*/  DFMA R12, R10, R12, 6.75539944105574400000e+15 ;  /* 0x433800000a0c742b */ /* 0x000fe4000000000c */
[----:B------:R-:W-:Y:S01]  /*0e90*/  FSETP.GEU.AND P2, PT, |R11|, 4.1917929649353027344, PT ;  /* 0x4086232b0b00780b */ /* 0x000fe20003f4e200 */
[----:B------:R-:W-:-:S05]  /*0ea0*/  DADD R20, R20, -R10 ;  /* 0x0000000014147229 */ /* 0x000fca000000080a */
[----:B------:R-:W-:-:S03]  /*0eb0*/  DADD R14, R12, -6.75539944105574400000e+15 ;  /* 0xc33800000c0e7429 */ /* 0x000fc60000000000 */
[----:B------:R-:W-:-:S05]  /*0ec0*/  DADD R18, R18, R20 ;  /* 0x0000000012127229 */ /* 0x000fca0000000014 */
[----:B------:R-:W-:Y:S01]  /*0ed0*/  DFMA R16, R14, -UR6, R10 ;  /* 0x800000060e107c2b */ /* 0x000fe2000800000a */
[----:B------:R-:W-:Y:S01]  /*0ee0*/  UMOV UR6, 0x3b39803f ;  /* 0x3b39803f00067882 */ /* 0x000fe20000000000 */
[----:B------:R-:W-:-:S06]  /*0ef0*/  UMOV UR7, 0x3c7abc9e ;  /* 0x3c7abc9e00077882 */ /* 0x000fcc0000000000 */
[----:B------:R-:W-:Y:S01]  /*0f00*/  DFMA R16, R14, -UR6, R16 ;  /* 0x800000060e107c2b */ /* 0x000fe20008000010 */
[----:B------:R-:W-:Y:S01]  /*0f10*/  UMOV UR6, 0x69ce2bdf ;  /* 0x69ce2bdf00067882 */ /* 0x000fe20000000000 */
[----:B------:R-:W-:Y:S01]  /*0f20*/  IMAD.MOV.U32 R14, RZ, RZ, -0x35dec16 ;  /* 0xfca213eaff0e7424 */ /* 0x000fe200078e00ff */
[----:B------:R-:W-:Y:S01]  /*0f30*/  UMOV UR7, 0x3e5ade15 ;  /* 0x3e5ade1500077882 */ /* 0x000fe20000000000 */
[----:B------:R-:W-:-:S06]  /*0f40*/  IMAD.MOV.U32 R15, RZ, RZ, 0x3e928af3 ;  /* 0x3e928af3ff0f7424 */ /* 0x000fcc00078e00ff */
[----:B------:R-:W-:Y:S01]  /*0f50*/  DFMA R14, R16, UR6, R14 ;  /* 0x00000006100e7c2b */ /* 0x000fe2000800000e */
[----:B------:R-:W-:Y:S01]  /*0f60*/  UMOV UR6, 0x62401315 ;  /* 0x6240131500067882 */ /* 0x000fe20000000000 */
[----:B------:R-:W-:-:S06]  /*0f70*/  UMOV UR7, 0x3ec71dee ;  /* 0x3ec71dee00077882 */ /* 0x000fcc0000000000 */
[----:B------:R-:W-:Y:S01]  /*0f80*/  DFMA R14, R16, R14, UR6 ;  /* 0x00000006100e7e2b */ /* 0x000fe2000800000e */
        /* <DEDUP_REMOVED lines=20> */
[----:B------:R-:W-:-:S08]  /*10d0*/  DFMA R14, R16, R14, UR6 ;  /* 0x00000006100e7e2b */ /* 0x000fd0000800000e */
[----:B------:R-:W-:-:S08]  /*10e0*/  DFMA R14, R16, R14, 1 ;  /* 0x3ff00000100e742b */ /* 0x000fd0000000000e */
[----:B------:R-:W-:-:S10]  /*10f0*/  DFMA R14, R16, R14, 1 ;  /* 0x3ff00000100e742b */ /* 0x000fd4000000000e */
[----:B------:R-:W-:Y:S02]  /*1100*/  IMAD R17, R12, 0x100000, R15 ;  /* 0x001000000c117824 */ /* 0x000fe400078e020f */
[----:B------:R-:W-:Y:S01]  /*1110*/  IMAD.MOV.U32 R16, RZ, RZ, R14 ;  /* 0x000000ffff107224 */ /* 0x000fe200078e000e */
[----:B------:R-:W-:Y:S06]  /*1120*/  @!P2 BRA `(.L_x_4) ;  /* 0x000000000030a947 */ /* 0x000fec0003800000 */
[----:B------:R-:W-:Y:S01]  /*1130*/  FSETP.GEU.AND P3, PT, |R11|, 4.2275390625, PT ;  /* 0x408748000b00780b */ /* 0x000fe20003f6e200 */
[C---:B------:R-:W-:Y:S02]  /*1140*/  DADD R16, R10.reuse, +INF ;  /* 0x7ff000000a107429 */ /* 0x040fe40000000000 */
[----:B------:R-:W-:-:S08]  /*1150*/  DSETP.GEU.AND P2, PT, R10, RZ, PT ;  /* 0x000000ff0a00722a */ /* 0x000fd00003f4e000 */
[----:B------:R-:W-:Y:S02]  /*1160*/  FSEL R16, R16, RZ, P2 ;  /* 0x000000ff10107208 */ /* 0x000fe40001000000 */
[----:B------:R-:W-:Y:S02]  /*1170*/  @!P3 LEA.HI R13, R12, R12, RZ, 0x1 ;  /* 0x0000000c0c0db211 */ /* 0x000fe400078f08ff */
[----:B------:R-:W-:Y:S02]  /*1180*/  FSEL R17, R17, RZ, P2 ;  /* 0x000000ff11117208 */ /* 0x000fe40001000000 */
[----:B------:R-:W-:-:S05]  /*1190*/  @!P3 SHF.R.S32.HI R13, RZ, 0x1, R13 ;  /* 0x00000001ff0db819 */ /* 0x000fca000001140d */
[----:B------:R-:W-:Y:S02]  /*11a0*/  @!P3 IMAD.IADD R10, R12, 0x1, -R13 ;  /* 0x000000010c0ab824 */ /* 0x000fe400078e0a0d */
[----:B------:R-:W-:-:S03]  /*11b0*/  @!P3 IMAD R15, R13, 0x100000, R15 ;  /* 0x001000000d0fb824 */ /* 0x000fc600078e020f */
[----:B------:R-:W-:Y:S01]  /*11c0*/  @!P3 LEA R11, R10, 0x3ff00000, 0x14 ;  /* 0x3ff000000a0bb811 */ /* 0x000fe200078ea0ff */
[----:B------:R-:W-:-:S06]  /*11d0*/  @!P3 IMAD.MOV.U32 R10, RZ, RZ, RZ ;  /* 0x000000ffff0ab224 */ /* 0x000fcc00078e00ff */
[----:B------:R-:W-:-:S11]  /*11e0*/  @!P3 DMUL R16, R14, R10 ;  /* 0x0000000a0e10b228 */ /* 0x000fd60000000000 */
.L_x_4:
[----:B------:R-:W-:Y:S01]  /*11f0*/  DFMA R18, R18, R16, R16 ;  /* 0x000000101212722b */ /* 0x000fe20000000010 */
[----:B------:R-:W-:Y:S01]  /*1200*/  IMAD.MOV.U32 R12, RZ, RZ, R0 ;  /* 0x000000ffff0c7224 */ /* 0x000fe200078e0000 */
[----:B------:R-:W-:Y:S01]  /*1210*/  DSETP.NEU.AND P2, PT, |R16|, +INF , PT ;  /* 0x7ff000001000742a */ /* 0x000fe20003f4d200 */
[----:B------:R-:W-:-:S07]  /*1220*/  IMAD.MOV.U32 R13, RZ, RZ, 0x0 ;  /* 0x00000000ff0d7424 */ /* 0x000fce00078e00ff */
[----:B------:R-:W-:Y:S02]  /*1230*/  FSEL R10, R16, R18, !P2 ;  /* 0x00000012100a7208 */ /* 0x000fe40005000000 */
[----:B------:R-:W-:Y:S01]  /*1240*/  FSEL R11, R17, R19, !P2 ;  /* 0x00000013110b7208 */ /* 0x000fe20005000000 */
[----:B------:R-:W-:Y:S06]  /*1250*/  RET.REL.NODEC R12 `(_Z11replaceRowsPii) ;  /* 0xffffffec0c687950 */ /* 0x000fec0003c3ffff */
.L_x_5:
[----:B------:R-:W-:-:S00]  /*1260*/  BRA `(.L_x_5) ;  /* 0xfffffffc00fc7947 */ /* 0x000fc0000383ffff */
[----:B------:R-:W-:-:S00]  /*1270*/  NOP ;  /* 0x0000000000007918 */ /* 0x000fc00000000000 */
        /* <DEDUP_REMOVED lines=8> */
.L_x_6:


//--------------------- .nv.shared.reserved.0     --------------------------
	.section	.nv.shared.reserved.0,"aw",@nobits
	.weak		__nv_reservedSMEM_offset_0_alias
	.size		__nv_reservedSMEM_offset_0_alias, 0, 64
	.other		__nv_reservedSMEM_offset_0_alias,@"STO_CUDA_RESERVED_SHARED STV_DEFAULT"
__nv_reservedSMEM_offset_0_alias:
	.zero		0
	.zero		64


//--------------------- .nv.constant0._Z11replaceRowsPii --------------------------
	.section	.nv.constant0._Z11replaceRowsPii,"a",@progbits
	.sectionflags	@""
	.align	4
.nv.constant0._Z11replaceRowsPii:
	.zero		908


//--------------------- SYMBOLS --------------------------

	.type		.nv.reservedSmem.offset0,@object
	.size		.nv.reservedSmem.offset0,0x4
